//
// Generated by NVIDIA NVVM Compiler
//
// Compiler Build ID: CL-36424714
// Cuda compilation tools, release 13.0, V13.0.88
// Based on NVVM 20.0.0
//

.version 9.0
.target sm_100
.address_size 64

	// .globl	_Z9helloCUDAf
.extern .func  (.param .b32 func_retval0) vprintf
(
	.param .b64 vprintf_param_0,
	.param .b64 vprintf_param_1
)
;
.global .align 1 .b8 $str[57] = {72, 101, 108, 108, 111, 32, 102, 114, 111, 109, 32, 116, 104, 114, 101, 97, 100, 32, 37, 100, 32, 111, 102, 32, 37, 100, 32, 105, 110, 32, 98, 108, 111, 99, 107, 32, 37, 100, 32, 40, 112, 97, 114, 97, 109, 101, 116, 101, 114, 32, 102, 61, 37, 102, 41, 10};

.visible .entry _Z9helloCUDAf(
	.param .f32 _Z9helloCUDAf_param_0
)
{
	.local .align 8 .b8 	__local_depot0[24];
	.reg .b64 	%SP;
	.reg .b64 	%SPL;
	.reg .pred 	%p<2>;
	.reg .b32 	%r<7>;
	.reg .b32 	%f<2>;
	.reg .b64 	%rd<5>;
	.reg .b64 	%fd<2>;

	mov.u64 	%SPL, __local_depot0;
	cvta.local.u64 	%SP, %SPL;
	ld.param.f32 	%f1, [_Z9helloCUDAf_param_0];
	mov.u32 	%r1, %tid.x;
	setp.ne.s32 	%p1, %r1, 0;
	@%p1 bra 	$L__BB0_2;
	add.u64 	%rd1, %SP, 0;
	add.u64 	%rd2, %SPL, 0;
	mov.u32 	%r2, %ctaid.x;
	mov.u32 	%r3, %ntid.x;
	cvt.f64.f32 	%fd1, %f1;
	mov.b32 	%r4, 0;
	st.local.v2.u32 	[%rd2], {%r4, %r2};
	st.local.u32 	[%rd2+8], %r3;
	st.local.f64 	[%rd2+16], %fd1;
	mov.u64 	%rd3, $str;
	cvta.global.u64 	%rd4, %rd3;
	{ // callseq 0, 0
	.param .b64 param0;
	st.param.b64 	[param0], %rd4;
	.param .b64 param1;
	st.param.b64 	[param1], %rd1;
	.param .b32 retval0;
	call.uni (retval0), 
	vprintf, 
	(
	param0, 
	param1
	);
	ld.param.b32 	%r5, [retval0];
	} // callseq 0
$L__BB0_2:
	ret;

}


// ===== COMPILED SASS (sm_100) =====

	.target	sm_100

	.elftype	@"ET_EXEC"


//--------------------- .note.nv.tkinfo           --------------------------
	.section	.note.nv.tkinfo,"",@"SHT_NOTE"
	.sectionflags	@"SHF_NOTE_NV_TKINFO"
	.tkinfo
        /*0018*/ 	.word	0x00000002
        /*0030*/ 	.string	""
        /*0030*/ 	.string	"ptxas"
        /*0030*/ 	.string	"Cuda compilation tools, release 13.0, V13.0.88"
        /*0030*/ 	.string	"Build cuda_13.0.r13.0/compiler.36424714_0"
        /*0030*/ 	.string	"-arch sm_100 -m 64 "



//--------------------- .note.nv.cuinfo           --------------------------
	.section	.note.nv.cuinfo,"",@"SHT_NOTE"
	.sectionflags	@"SHF_NOTE_NV_CUINFO"
        /*0018*/ 	.short	0x0002
        /*001a*/ 	.short	0x0064
        /*001c*/ 	.short	0x0082
	.zero		2


//--------------------- .nv.info                  --------------------------
	.section	.nv.info,"",@"SHT_CUDA_INFO"
	.align	4


	//----- nvinfo : EIATTR_REGCOUNT
	.align		4
        /*0000*/ 	.byte	0x04, 0x2f
        /*0002*/ 	.short	(.L_2 - .L_1)
	.align		4
.L_1:
        /*0004*/ 	.word	index@(_Z9helloCUDAf)
        /*0008*/ 	.word	0x00000018


	//----- nvinfo : EIATTR_FRAME_SIZE
	.align		4
.L_2:
        /*000c*/ 	.byte	0x04, 0x11
        /*000e*/ 	.short	(.L_4 - .L_3)
	.align		4
.L_3:
        /*0010*/ 	.word	index@(_Z9helloCUDAf)
        /*0014*/ 	.word	0x00000018


	//----- nvinfo : EIATTR_MIN_STACK_SIZE
	.align		4
.L_4:
        /*0018*/ 	.byte	0x04, 0x12
        /*001a*/ 	.short	(.L_6 - .L_5)
	.align		4
.L_5:
        /*001c*/ 	.word	index@(_Z9helloCUDAf)
        /*0020*/ 	.word	0x00000018
.L_6:


//--------------------- .nv.compat                --------------------------
	.section	.nv.compat,"",@"SHT_CUDA_COMPAT_INFO"
	.align	4
        /*0000*/ 	.byte	0x02, 0x09, 0x00, 0x00, 0x02, 0x02, 0x01, 0x00, 0x02, 0x05, 0x05, 0x00, 0x03, 0x07, 0x01, 0x01
        /*0010*/ 	.byte	0x02, 0x03, 0x00, 0x00, 0x02, 0x06, 0x01, 0x00, 0x04, 0x0b, 0x08, 0x00, 0x09, 0x00, 0x00, 0x00
        /*0020*/ 	.byte	0x00, 0x00, 0x00, 0x00


//--------------------- .nv.info._Z9helloCUDAf    --------------------------
	.section	.nv.info._Z9helloCUDAf,"",@"SHT_CUDA_INFO"
	.sectionflags	@""
	.align	4


	//----- nvinfo : EIATTR_CUDA_API_VERSION
	.align		4
        /*0000*/ 	.byte	0x04, 0x37
        /*0002*/ 	.short	(.L_8 - .L_7)
.L_7:
        /*0004*/ 	.word	0x00000082


	//----- nvinfo : EIATTR_KPARAM_INFO
	.align		4
.L_8:
        /*0008*/ 	.byte	0x04, 0x17
        /*000a*/ 	.short	(.L_10 - .L_9)
.L_9:
        /*000c*/ 	.word	0x00000000
        /*0010*/ 	.short	0x0000
        /*0012*/ 	.short	0x0000
        /*0014*/ 	.byte	0x00, 0xf0, 0x11, 0x00


	//----- nvinfo : EIATTR_SPARSE_MMA_MASK
	.align		4
.L_10:
        /*0018*/ 	.byte	0x03, 0x50
        /*001a*/ 	.short	0x0000


	//----- nvinfo : EIATTR_MAXREG_COUNT
	.align		4
        /*001c*/ 	.byte	0x03, 0x1b
        /*001e*/ 	.short	0x00ff


	//----- nvinfo : EIATTR_EXTERNS
	.align		4
        /*0020*/ 	.byte	0x04, 0x0f
        /*0022*/ 	.short	(.L_12 - .L_11)


	//   ....[0]....
	.align		4
.L_11:
        /*0024*/ 	.word	index@(vprintf)


	//----- nvinfo : EIATTR_MERCURY_ISA_VERSION
	.align		4
.L_12:
        /*0028*/ 	.byte	0x03, 0x5f
        /*002a*/ 	.short	0x0101


	//----- nvinfo : EIATTR_VRC_CTA_INIT_COUNT
	.align		4
        /*002c*/ 	.byte	0x02, 0x4a
	.zero		1
	.zero		1


	//----- nvinfo : EIATTR_SYSCALL_OFFSETS
	.align		4
        /*0030*/ 	.byte	0x04, 0x46
        /*0032*/ 	.short	(.L_14 - .L_13)


	//   ....[0]....
.L_13:
        /*0034*/ 	.word	0x00000170


	//----- nvinfo : EIATTR_EXIT_INSTR_OFFSETS
	.align		4
.L_14:
        /*0038*/ 	.byte	0x04, 0x1c
        /*003a*/ 	.short	(.L_16 - .L_15)


	//   ....[0]....
.L_15:
        /*003c*/ 	.word	0x00000080


	//   ....[1]....
        /*0040*/ 	.word	0x00000180


	//----- nvinfo : EIATTR_CRS_STACK_SIZE
	.align		4
.L_16:
        /*0044*/ 	.byte	0x04, 0x1e
        /*0046*/ 	.short	(.L_18 - .L_17)
.L_17:
        /*0048*/ 	.word	0x00000000


	//----- nvinfo : EIATTR_CBANK_PARAM_SIZE
	.align		4
.L_18:
        /*004c*/ 	.byte	0x03, 0x19
        /*004e*/ 	.short	0x0004


	//----- nvinfo : EIATTR_PARAM_CBANK
	.align		4
        /*0050*/ 	.byte	0x04, 0x0a
        /*0052*/ 	.short	(.L_20 - .L_19)
	.align		4
.L_19:
        /*0054*/ 	.word	index@(.nv.constant0._Z9helloCUDAf)
        /*0058*/ 	.short	0x0380
        /*005a*/ 	.short	0x0004


	//----- nvinfo : EIATTR_SW_WAR
	.align		4
.L_20:
        /*005c*/ 	.byte	0x04, 0x36
        /*005e*/ 	.short	(.L_22 - .L_21)
.L_21:
        /*0060*/ 	.word	0x00000008
.L_22:


//--------------------- .nv.callgraph             --------------------------
	.section	.nv.callgraph,"",@"SHT_CUDA_CALLGRAPH"
	.align	4
	.sectionentsize	8
	.align		4
        /*0000*/ 	.word	0x00000000
	.align		4
        /*0004*/ 	.word	0xffffffff
	.align		4
        /*0008*/ 	.word	index@(_Z9helloCUDAf)
	.align		4
        /*000c*/ 	.word	index@(vprintf)
	.align		4
        /*0010*/ 	.word	0x00000000
	.align		4
        /*0014*/ 	.word	0xfffffffe
	.align		4
        /*0018*/ 	.word	0x00000000
	.align		4
        /*001c*/ 	.word	0xfffffffd
	.align		4
        /*0020*/ 	.word	0x00000000
	.align		4
        /*0024*/ 	.word	0xfffffffc


//--------------------- .nv.constant4             --------------------------
	.section	.nv.constant4,"a",@progbits
	.align	8
	.align		8
.nv.constant4:
        /*0000*/ 	.dword	vprintf
	.align		8
        /*0008*/ 	.dword	$str


//--------------------- .text._Z9helloCUDAf       --------------------------
	.section	.text._Z9helloCUDAf,"ax",@progbits
	.align	128
        .global         _Z9helloCUDAf
        .type           _Z9helloCUDAf,@function
        .size           _Z9helloCUDAf,(.L_x_2 - _Z9helloCUDAf)
        .other          _Z9helloCUDAf,@"STO_CUDA_ENTRY STV_DEFAULT"
_Z9helloCUDAf:
.text._Z9helloCUDAf:
[----:B------:R-:W0:Y:S01]  /*0000*/  LDC R1, c[0x0][0x37c] ;  /* 0x0000df00ff017b82 */ /* 0x000e220000000800 */
[----:B------:R-:W1:Y:S01]  /*0010*/  S2R R0, SR_TID.X ;  /* 0x0000000000007919 */ /* 0x000e620000002100 */
[----:B------:R-:W2:Y:S01]  /*0020*/  LDCU UR4, c[0x0][0x2f8] ;  /* 0x00005f00ff0477ac */ /* 0x000ea20008000800 */
[----:B0-----:R-:W-:Y:S01]  /*0030*/  VIADD R1, R1, 0xffffffe8 ;  /* 0xffffffe801017836 */ /* 0x001fe20000000000 */
[----:B------:R-:W0:Y:S04]  /*0040*/  LDCU UR5, c[0x0][0x2fc] ;  /* 0x00005f80ff0577ac */ /* 0x000e280008000800 */
[----:B--2---:R-:W-:-:S05]  /*0050*/  IADD3 R6, P1, PT, R1, UR4, RZ ;  /* 0x0000000401067c10 */ /* 0x004fca000ff3e0ff */
[----:B0-----:R-:W-:Y:S01]  /*0060*/  IMAD.X R7, RZ, RZ, UR5, P1 ;  /* 0x00000005ff077e24 */ /* 0x001fe200088e06ff */
[----:B-1----:R-:W-:-:S13]  /*0070*/  ISETP.NE.AND P0, PT, R0, RZ, PT ;  /* 0x000000ff0000720c */ /* 0x002fda0003f05270 */
[----:B------:R-:W-:Y:S05]  /*0080*/  @P0 EXIT ;  /* 0x000000000000094d */ /* 0x000fea0003800000 */
[----:B------:R-:W0:Y:S01]  /*0090*/  LDCU UR4, c[0x0][0x380] ;  /* 0x00007000ff0477ac */ /* 0x000e220008000800 */
[----:B------:R-:W1:Y:S01]  /*00a0*/  S2R R13, SR_CTAID.X ;  /* 0x00000000000d7919 */ /* 0x000e620000002500 */
[----:B------:R-:W2:Y:S01]  /*00b0*/  LDC R10, c[0x0][0x360] ;  /* 0x0000d800ff0a7b82 */ /* 0x000ea20000000800 */
[----:B------:R-:W-:Y:S01]  /*00c0*/  HFMA2 R12, -RZ, RZ, 0, 0 ;  /* 0x00000000ff0c7431 */ /* 0x000fe200000001ff */
[----:B------:R-:W-:-:S06]  /*00d0*/  MOV R0, 0x0 ;  /* 0x0000000000007802 */ /* 0x000fcc0000000f00 */
[----:B------:R3:W4:Y:S01]  /*00e0*/  LDC.64 R8, c[0x4][R0] ;  /* 0x0100000000087b82 */ /* 0x0007220000000a00 */
[----:B0-----:R-:W0:Y:S01]  /*00f0*/  F2F.F64.F32 R2, UR4 ;  /* 0x0000000400027d10 */ /* 0x001e220008201800 */
[----:B------:R-:W5:Y:S01]  /*0100*/  LDCU.64 UR4, c[0x4][0x8] ;  /* 0x01000100ff0477ac */ /* 0x000f620008000a00 */
[----:B--2---:R3:W-:Y:S04]  /*0110*/  STL [R1+0x8], R10 ;  /* 0x0000080a01007387 */ /* 0x0047e80000100800 */
[----:B-1----:R3:W-:Y:S04]  /*0120*/  STL.64 [R1], R12 ;  /* 0x0000000c01007387 */ /* 0x0027e80000100a00 */
[----:B0-----:R3:W-:Y:S01]  /*0130*/  STL.64 [R1+0x10], R2 ;  /* 0x0000100201007387 */ /* 0x0017e20000100a00 */
[----:B-----5:R-:W-:Y:S01]  /*0140*/  IMAD.U32 R4, RZ, RZ, UR4 ;  /* 0x00000004ff047e24 */ /* 0x020fe2000f8e00ff */
[----:B----4-:R-:W-:-:S07]  /*0150*/  MOV R5, UR5 ;  /* 0x0000000500057c02 */ /* 0x010fce0008000f00 */
[----:B------:R-:W-:-:S07]  /*0160*/  LEPC R20, `(.L_x_0) ;  /* 0x000000001014794e */ /* 0x000fce0000000000 */
[----:B---3--:R-:W-:Y:S05]  /*0170*/  CALL.ABS.NOINC R8 ;  /* 0x0000000008007343 */ /* 0x008fea0003c00000 */
.L_x_0:
[----:B------:R-:W-:Y:S05]  /*0180*/  EXIT ;  /* 0x000000000000794d */ /* 0x000fea0003800000 */
.L_x_1:
[----:B------:R-:W-:-:S00]  /*0190*/  BRA `(.L_x_1) ;  /* 0xfffffffc00fc7947 */ /* 0x000fc0000383ffff */
[----:B------:R-:W-:-:S00]  /*01a0*/  NOP ;  /* 0x0000000000007918 */ /* 0x000fc00000000000 */
        /* <DEDUP_REMOVED lines=13> */
.L_x_2:


//--------------------- .nv.global.init           --------------------------
	.section	.nv.global.init,"aw",@progbits
.nv.global.init:
	.type		$str,@object
	.size		$str,(.L_0 - $str)
$str:
        /*0000*/ 	.byte	0x48, 0x65, 0x6c, 0x6c, 0x6f, 0x20, 0x66, 0x72, 0x6f, 0x6d, 0x20, 0x74, 0x68, 0x72, 0x65, 0x61
        /*0010*/ 	.byte	0x64, 0x20, 0x25, 0x64, 0x20, 0x6f, 0x66, 0x20, 0x25, 0x64, 0x20, 0x69, 0x6e, 0x20, 0x62, 0x6c
        /*0020*/ 	.byte	0x6f, 0x63, 0x6b, 0x20, 0x25, 0x64, 0x20, 0x28, 0x70, 0x61, 0x72, 0x61, 0x6d, 0x65, 0x74, 0x65
        /*0030*/ 	.byte	0x72, 0x20, 0x66, 0x3d, 0x25, 0x66, 0x29, 0x0a, 0x00
.L_0:


//--------------------- .nv.shared.reserved.0     --------------------------
	.section	.nv.shared.reserved.0,"aw",@nobits
	.weak		__nv_reservedSMEM_offset_0_alias
	.size		__nv_reservedSMEM_offset_0_alias, 0, 64
	.other		__nv_reservedSMEM_offset_0_alias,@"STO_CUDA_RESERVED_SHARED STV_DEFAULT"
__nv_reservedSMEM_offset_0_alias:
	.zero		0
	.zero		64


//--------------------- .nv.constant0._Z9helloCUDAf --------------------------
	.section	.nv.constant0._Z9helloCUDAf,"a",@progbits
	.sectionflags	@""
	.align	4
.nv.constant0._Z9helloCUDAf:
	.zero		900


//--------------------- SYMBOLS --------------------------

	.type		.nv.reservedSmem.offset0,@object
	.size		.nv.reservedSmem.offset0,0x4
	.type		vprintf,@function
